	.headerflags	@"EF_CUDA_TEXMODE_UNIFIED EF_CUDA_64BIT_ADDRESS EF_CUDA_ACCELERATORS EF_CUDA_SM90 EF_CUDA_VIRTUAL_SM(EF_CUDA_SM90)"
	.elftype	@"ET_EXEC"


//--------------------- .nv.info                  --------------------------
	.section	.nv.info,"",@"SHT_CUDA_INFO"
	.align	4


	//----- nvinfo : EIATTR_REGCOUNT
	.align		4
        /*0000*/ 	.byte	0x04, 0x2f
        /*0002*/ 	.short	(.L_3 - .L_2)
	.align		4
.L_2:
        /*0004*/ 	.word	index@(triton_poi_fused__native_batch_norm_legit_no_training_add_leaky_relu_4)
        /*0008*/ 	.word	0x0000001c


	//----- nvinfo : EIATTR_MIN_STACK_SIZE
	.align		4
.L_3:
        /*000c*/ 	.byte	0x04, 0x12
        /*000e*/ 	.short	(.L_5 - .L_4)
	.align		4
.L_4:
        /*0010*/ 	.word	index@(triton_poi_fused__native_batch_norm_legit_no_training_add_leaky_relu_4)
        /*0014*/ 	.word	0x00000000


	//----- nvinfo : EIATTR_FRAME_SIZE
	.align		4
.L_5:
        /*0018*/ 	.byte	0x04, 0x11
        /*001a*/ 	.short	(.L_7 - .L_6)
	.align		4
.L_6:
        /*001c*/ 	.word	index@(triton_poi_fused__native_batch_norm_legit_no_training_add_leaky_relu_4)
        /*0020*/ 	.word	0x00000000


	//----- nvinfo : EIATTR_MIN_STACK_SIZE
	.align		4
.L_7:
        /*0024*/ 	.byte	0x04, 0x12
        /*0026*/ 	.short	(.L_9 - .L_8)
	.align		4
.L_8:
        /*0028*/ 	.word	index@(triton_poi_fused__native_batch_norm_legit_no_training_add_leaky_relu_4)
        /*002c*/ 	.word	0x00000000
.L_9:


//--------------------- .nv.info.triton_poi_fused__native_batch_norm_legit_no_training_add_leaky_relu_4 --------------------------
	.section	.nv.info.triton_poi_fused__native_batch_norm_legit_no_training_add_leaky_relu_4,"",@"SHT_CUDA_INFO"
	.sectionflags	@""
	.align	4


	//----- nvinfo : EIATTR_CUDA_API_VERSION
	.align		4
        /*0000*/ 	.byte	0x04, 0x37
        /*0002*/ 	.short	(.L_11 - .L_10)
.L_10:
        /*0004*/ 	.word	0x0000007c


	//----- nvinfo : EIATTR_KPARAM_INFO
	.align		4
.L_11:
        /*0008*/ 	.byte	0x04, 0x17
        /*000a*/ 	.short	(.L_13 - .L_12)
.L_12:
        /*000c*/ 	.word	0x00000000
        /*0010*/ 	.short	0x000b
        /*0012*/ 	.short	0x0058
        /*0014*/ 	.byte	0x00, 0xf0, 0x11, 0x00


	//----- nvinfo : EIATTR_KPARAM_INFO
	.align		4
.L_13:
        /*0018*/ 	.byte	0x04, 0x17
        /*001a*/ 	.short	(.L_15 - .L_14)
.L_14:
        /*001c*/ 	.word	0x00000000
        /*0020*/ 	.short	0x000a
        /*0022*/ 	.short	0x0050
        /*0024*/ 	.byte	0x00, 0xf4, 0x21, 0x00


	//----- nvinfo : EIATTR_KPARAM_INFO
	.align		4
.L_15:
        /*0028*/ 	.byte	0x04, 0x17
        /*002a*/ 	.short	(.L_17 - .L_16)
.L_16:
        /*002c*/ 	.word	0x00000000
        /*0030*/ 	.short	0x0009
        /*0032*/ 	.short	0x0048
        /*0034*/ 	.byte	0x00, 0xf4, 0x21, 0x00


	//----- nvinfo : EIATTR_KPARAM_INFO
	.align		4
.L_17:
        /*0038*/ 	.byte	0x04, 0x17
        /*003a*/ 	.short	(.L_19 - .L_18)
.L_18:
        /*003c*/ 	.word	0x00000000
        /*0040*/ 	.short	0x0008
        /*0042*/ 	.short	0x0040
        /*0044*/ 	.byte	0x00, 0xf4, 0x21, 0x00


	//----- nvinfo : EIATTR_KPARAM_INFO
	.align		4
.L_19:
        /*0048*/ 	.byte	0x04, 0x17
        /*004a*/ 	.short	(.L_21 - .L_20)
.L_20:
        /*004c*/ 	.word	0x00000000
        /*0050*/ 	.short	0x0007
        /*0052*/ 	.short	0x0038
        /*0054*/ 	.byte	0x00, 0xf4, 0x21, 0x00


	//----- nvinfo : EIATTR_KPARAM_INFO
	.align		4
.L_21:
        /*0058*/ 	.byte	0x04, 0x17
        /*005a*/ 	.short	(.L_23 - .L_22)
.L_22:
        /*005c*/ 	.word	0x00000000
        /*0060*/ 	.short	0x0006
        /*0062*/ 	.short	0x0030
        /*0064*/ 	.byte	0x00, 0xf4, 0x21, 0x00


	//----- nvinfo : EIATTR_KPARAM_INFO
	.align		4
.L_23:
        /*0068*/ 	.byte	0x04, 0x17
        /*006a*/ 	.short	(.L_25 - .L_24)
.L_24:
        /*006c*/ 	.word	0x00000000
        /*0070*/ 	.short	0x0005
        /*0072*/ 	.short	0x0028
        /*0074*/ 	.byte	0x00, 0xf4, 0x21, 0x00


	//----- nvinfo : EIATTR_KPARAM_INFO
	.align		4
.L_25:
        /*0078*/ 	.byte	0x04, 0x17
        /*007a*/ 	.short	(.L_27 - .L_26)
.L_26:
        /*007c*/ 	.word	0x00000000
        /*0080*/ 	.short	0x0004
        /*0082*/ 	.short	0x0020
        /*0084*/ 	.byte	0x00, 0xf4, 0x21, 0x00


	//----- nvinfo : EIATTR_KPARAM_INFO
	.align		4
.L_27:
        /*0088*/ 	.byte	0x04, 0x17
        /*008a*/ 	.short	(.L_29 - .L_28)
.L_28:
        /*008c*/ 	.word	0x00000000
        /*0090*/ 	.short	0x0003
        /*0092*/ 	.short	0x0018
        /*0094*/ 	.byte	0x00, 0xf4, 0x21, 0x00


	//----- nvinfo : EIATTR_KPARAM_INFO
	.align		4
.L_29:
        /*0098*/ 	.byte	0x04, 0x17
        /*009a*/ 	.short	(.L_31 - .L_30)
.L_30:
        /*009c*/ 	.word	0x00000000
        /*00a0*/ 	.short	0x0002
        /*00a2*/ 	.short	0x0010
        /*00a4*/ 	.byte	0x00, 0xf4, 0x21, 0x00


	//----- nvinfo : EIATTR_KPARAM_INFO
	.align		4
.L_31:
        /*00a8*/ 	.byte	0x04, 0x17
        /*00aa*/ 	.short	(.L_33 - .L_32)
.L_32:
        /*00ac*/ 	.word	0x00000000
        /*00b0*/ 	.short	0x0001
        /*00b2*/ 	.short	0x0008
        /*00b4*/ 	.byte	0x00, 0xf4, 0x21, 0x00


	//----- nvinfo : EIATTR_KPARAM_INFO
	.align		4
.L_33:
        /*00b8*/ 	.byte	0x04, 0x17
        /*00ba*/ 	.short	(.L_35 - .L_34)
.L_34:
        /*00bc*/ 	.word	0x00000000
        /*00c0*/ 	.short	0x0000
        /*00c2*/ 	.short	0x0000
        /*00c4*/ 	.byte	0x00, 0xf4, 0x21, 0x00


	//----- nvinfo : EIATTR_SPARSE_MMA_MASK
	.align		4
.L_35:
        /*00c8*/ 	.byte	0x03, 0x50
        /*00ca*/ 	.short	0x0000


	//----- nvinfo : EIATTR_MAXREG_COUNT
	.align		4
        /*00cc*/ 	.byte	0x03, 0x1b
        /*00ce*/ 	.short	0x00ff


	//----- nvinfo : EIATTR_EXIT_INSTR_OFFSETS
	.align		4
        /*00d0*/ 	.byte	0x04, 0x1c
        /*00d2*/ 	.short	(.L_37 - .L_36)


	//   ....[0]....
.L_36:
        /*00d4*/ 	.word	0x000004c0


	//----- nvinfo : EIATTR_REQNTID
	.align		4
.L_37:
        /*00d8*/ 	.byte	0x04, 0x10
        /*00da*/ 	.short	(.L_39 - .L_38)
.L_38:
        /*00dc*/ 	.word	0x00000080
        /*00e0*/ 	.word	0x00000001
        /*00e4*/ 	.word	0x00000001


	//----- nvinfo : EIATTR_CBANK_PARAM_SIZE
	.align		4
.L_39:
        /*00e8*/ 	.byte	0x03, 0x19
        /*00ea*/ 	.short	0x005c


	//----- nvinfo : EIATTR_PARAM_CBANK
	.align		4
        /*00ec*/ 	.byte	0x04, 0x0a
        /*00ee*/ 	.short	(.L_41 - .L_40)
	.align		4
.L_40:
        /*00f0*/ 	.word	index@(.nv.constant0.triton_poi_fused__native_batch_norm_legit_no_training_add_leaky_relu_4)
        /*00f4*/ 	.short	0x0210
        /*00f6*/ 	.short	0x005c


	//----- nvinfo : EIATTR_SW_WAR
	.align		4
.L_41:
        /*00f8*/ 	.byte	0x04, 0x36
        /*00fa*/ 	.short	(.L_43 - .L_42)
.L_42:
        /*00fc*/ 	.word	0x00000008
.L_43:


//--------------------- .nv.callgraph             --------------------------
	.section	.nv.callgraph,"",@"SHT_CUDA_CALLGRAPH"
	.align	4
	.sectionentsize	8
	.align		4
        /*0000*/ 	.word	0x00000000
	.align		4
        /*0004*/ 	.word	0xffffffff
	.align		4
        /*0008*/ 	.word	0x00000000
	.align		4
        /*000c*/ 	.word	0xfffffffe
	.align		4
        /*0010*/ 	.word	0x00000000
	.align		4
        /*0014*/ 	.word	0xfffffffd
	.align		4
        /*0018*/ 	.word	0x00000000
	.align		4
        /*001c*/ 	.word	0xfffffffc


//--------------------- .nv.constant4             --------------------------
	.section	.nv.constant4,"a",@progbits
	.align	8
	.align		8
.nv.constant4:
        /*0000*/ 	.dword	_$_str
	.align		8
        /*0008*/ 	.dword	_$_str_$_2


//--------------------- .text.triton_poi_fused__native_batch_norm_legit_no_training_add_leaky_relu_4 --------------------------
	.section	.text.triton_poi_fused__native_batch_norm_legit_no_training_add_leaky_relu_4,"ax",@progbits
	.align	128
        .global         triton_poi_fused__native_batch_norm_legit_no_training_add_leaky_relu_4
        .type           triton_poi_fused__native_batch_norm_legit_no_training_add_leaky_relu_4,@function
        .size           triton_poi_fused__native_batch_norm_legit_no_training_add_leaky_relu_4,(.L_x_1 - triton_poi_fused__native_batch_norm_legit_no_training_add_leaky_relu_4)
        .other          triton_poi_fused__native_batch_norm_legit_no_training_add_leaky_relu_4,@"STO_CUDA_ENTRY STV_DEFAULT"
triton_poi_fused__native_batch_norm_legit_no_training_add_leaky_relu_4:
.text.triton_poi_fused__native_batch_norm_legit_no_training_add_leaky_relu_4:
[----:B------:R-:W-:Y:S01]  /*0000*/  LDC R1, c[0x0][0x28] ;  /* 0x00000a00ff017b82 */ /* 0x000fe20000000800 */
[----:B------:R-:W1:Y:S07]  /*0010*/  S2R R0, SR_TID.X ;  /* 0x0000000000007919 */ /* 0x000e6e0000002100 */
[----:B------:R-:W2:Y:S01]  /*0020*/  LDC.64 R14, c[0x0][0x228] ;  /* 0x00008a00ff0e7b82 */ /* 0x000ea20000000a00 */
[----:B------:R-:W-:Y:S01]  /*0030*/  ULDC.64 UR4, c[0x0][0x208] ;  /* 0x0000820000047ab9 */ /* 0x000fe20000000a00 */
[----:B------:R-:W3:Y:S06]  /*0040*/  S2R R3, SR_CTAID.X ;  /* 0x0000000000037919 */ /* 0x000eec0000002500 */
[----:B------:R-:W4:Y:S08]  /*0050*/  LDC.64 R22, c[0x0][0x250] ;  /* 0x00009400ff167b82 */ /* 0x000f300000000a00 */
[----:B------:R-:W5:Y:S08]  /*0060*/  LDC.64 R18, c[0x0][0x248] ;  /* 0x00009200ff127b82 */ /* 0x000f700000000a00 */
[----:B------:R-:W5:Y:S01]  /*0070*/  LDC.64 R24, c[0x0][0x218] ;  /* 0x00008600ff187b82 */ /* 0x000f620000000a00 */
[----:B-1----:R-:W-:-:S07]  /*0080*/  LOP3.LUT R0, R0, 0x7f, RZ, 0xc0, !PT ;  /* 0x0000007f00007812 */ /* 0x002fce00078ec0ff */
[----:B------:R-:W1:Y:S01]  /*0090*/  LDC.64 R16, c[0x0][0x220] ;  /* 0x00008800ff107b82 */ /* 0x000e620000000a00 */
[----:B---3--:R-:W-:Y:S02]  /*00a0*/  SHF.R.S32.HI R2, RZ, 0x18, R3 ;  /* 0x00000018ff027819 */ /* 0x008fe40000011403 */
[----:B------:R-:W-:Y:S02]  /*00b0*/  LEA R0, R3, R0, 0x7 ;  /* 0x0000000003007211 */ /* 0x000fe400078e38ff */
[----:B------:R-:W-:-:S03]  /*00c0*/  SGXT R3, R2, 0x1 ;  /* 0x000000010203781a */ /* 0x000fc60000000200 */
[----:B------:R-:W3:Y:S01]  /*00d0*/  LDC.64 R20, c[0x0][0x240] ;  /* 0x00009000ff147b82 */ /* 0x000ee20000000a00 */
[----:B------:R-:W-:-:S04]  /*00e0*/  LEA.HI R3, R3, R0, RZ, 0xa ;  /* 0x0000000003037211 */ /* 0x000fc800078f50ff */
[----:B------:R-:W-:-:S03]  /*00f0*/  SHF.R.S32.HI R3, RZ, 0xa, R3 ;  /* 0x0000000aff037819 */ /* 0x000fc60000011403 */
[----:B------:R-:W3:Y:S01]  /*0100*/  LDC.64 R10, c[0x0][0x230] ;  /* 0x00008c00ff0a7b82 */ /* 0x000ee20000000a00 */
[----:B------:R-:W-:-:S04]  /*0110*/  LEA.HI R2, R3, R3, RZ, 0x2 ;  /* 0x0000000303027211 */ /* 0x000fc800078f10ff */
[----:B------:R-:W-:-:S03]  /*0120*/  LOP3.LUT R2, R2, 0xfffffffc, RZ, 0xc0, !PT ;  /* 0xfffffffc02027812 */ /* 0x000fc600078ec0ff */
[----:B------:R-:W3:Y:S01]  /*0130*/  LDC.64 R6, c[0x0][0x238] ;  /* 0x00008e00ff067b82 */ /* 0x000ee20000000a00 */
[----:B------:R-:W-:-:S05]  /*0140*/  IADD3 R13, R3, -R2, RZ ;  /* 0x80000002030d7210 */ /* 0x000fca0007ffe0ff */
[C---:B--2---:R-:W-:Y:S02]  /*0150*/  IMAD.WIDE R14, R13.reuse, 0x4, R14 ;  /* 0x000000040d0e7825 */ /* 0x044fe400078e020e */
[----:B------:R-:W2:Y:S02]  /*0160*/  LDC.64 R4, c[0x0][0x258] ;  /* 0x00009600ff047b82 */ /* 0x000ea40000000a00 */
[C---:B----4-:R-:W-:Y:S01]  /*0170*/  IMAD.WIDE R22, R13.reuse, 0x4, R22 ;  /* 0x000000040d167825 */ /* 0x050fe200078e0216 */
[----:B------:R4:W2:Y:S04]  /*0180*/  LDG.E.EL R8, desc[UR4][R14.64] ;  /* 0x000000040e087981 */ /* 0x0008a8000c2e1900 */
[----:B------:R-:W2:Y:S01]  /*0190*/  LDG.E.EL R9, desc[UR4][R22.64] ;  /* 0x0000000416097981 */ /* 0x000ea2000c2e1900 */
[----:B------:R-:W2:Y:S01]  /*01a0*/  LDC.64 R2, c[0x0][0x260] ;  /* 0x00009800ff027b82 */ /* 0x000ea20000000a00 */
[----:B-----5:R-:W-:-:S04]  /*01b0*/  IMAD.WIDE R18, R13, 0x4, R18 ;  /* 0x000000040d127825 */ /* 0x020fc800078e0212 */
[C---:B0---4-:R-:W-:Y:S02]  /*01c0*/  IMAD.WIDE R14, R0.reuse, 0x4, R24 ;  /* 0x00000004000e7825 */ /* 0x051fe400078e0218 */
[----:B------:R-:W4:Y:S02]  /*01d0*/  LDG.E.EL R19, desc[UR4][R18.64] ;  /* 0x0000000412137981 */ /* 0x000f24000c2e1900 */
[C---:B-1----:R-:W-:Y:S02]  /*01e0*/  IMAD.WIDE R16, R13.reuse, 0x4, R16 ;  /* 0x000000040d107825 */ /* 0x042fe400078e0210 */
[----:B------:R-:W5:Y:S02]  /*01f0*/  LDG.E R14, desc[UR4][R14.64] ;  /* 0x000000040e0e7981 */ /* 0x000f64000c1e1900 */
[----:B---3--:R-:W-:Y:S02]  /*0200*/  IMAD.WIDE R20, R0, 0x4, R20 ;  /* 0x0000000400147825 */ /* 0x008fe400078e0214 */
[----:B------:R-:W5:Y:S02]  /*0210*/  LDG.E.EL R17, desc[UR4][R16.64] ;  /* 0x0000000410117981 */ /* 0x000f64000c2e1900 */
[----:B------:R-:W-:-:S02]  /*0220*/  IMAD.WIDE R10, R13, 0x4, R10 ;  /* 0x000000040d0a7825 */ /* 0x000fc400078e020a */
[----:B------:R-:W4:Y:S02]  /*0230*/  LDG.E R12, desc[UR4][R20.64] ;  /* 0x00000004140c7981 */ /* 0x000f24000c1e1900 */
[C---:B------:R-:W-:Y:S02]  /*0240*/  IMAD.WIDE R6, R13.reuse, 0x4, R6 ;  /* 0x000000040d067825 */ /* 0x040fe400078e0206 */
[----:B------:R-:W3:Y:S02]  /*0250*/  LDG.E.EL R10, desc[UR4][R10.64] ;  /* 0x000000040a0a7981 */ /* 0x000ee4000c2e1900 */
[C---:B--2---:R-:W-:Y:S02]  /*0260*/  IMAD.WIDE R4, R13.reuse, 0x4, R4 ;  /* 0x000000040d047825 */ /* 0x044fe400078e0204 */
[----:B------:R-:W3:Y:S02]  /*0270*/  LDG.E.EL R7, desc[UR4][R6.64] ;  /* 0x0000000406077981 */ /* 0x000ee4000c2e1900 */
[----:B------:R-:W-:-:S02]  /*0280*/  IMAD.WIDE R2, R13, 0x4, R2 ;  /* 0x000000040d027825 */ /* 0x000fc400078e0202 */
[----:B------:R-:W2:Y:S04]  /*0290*/  LDG.E.EL R4, desc[UR4][R4.64] ;  /* 0x0000000404047981 */ /* 0x000ea8000c2e1900 */
[----:B------:R0:W2:Y:S02]  /*02a0*/  LDG.E.EL R13, desc[UR4][R2.64] ;  /* 0x00000004020d7981 */ /* 0x0000a4000c2e1900 */
[----:B0-----:R-:W-:Y:S01]  /*02b0*/  HFMA2.MMA R3, -RZ, RZ, 1.625, 0 ;  /* 0x3e800000ff037435 */ /* 0x001fe200000001ff */
[----:B------:R-:W-:Y:S01]  /*02c0*/  FADD R8, R8, 9.9999997473787516356e-06 ;  /* 0x3727c5ac08087421 */ /* 0x000fe20000000000 */
[----:B------:R-:W-:-:S03]  /*02d0*/  FADD R9, R9, 9.9999997473787516356e-06 ;  /* 0x3727c5ac09097421 */ /* 0x000fc60000000000 */
[----:B------:R-:W0:Y:S08]  /*02e0*/  MUFU.SQRT R15, R8 ;  /* 0x00000008000f7308 */ /* 0x000e300000002000 */
[----:B------:R-:W1:Y:S01]  /*02f0*/  MUFU.SQRT R16, R9 ;  /* 0x0000000900107308 */ /* 0x000e620000002000 */
[C---:B0-----:R-:W-:Y:S02]  /*0300*/  FSETP.GT.AND P0, PT, R15.reuse, 8.50705917302346158658e+37, PT ;  /* 0x7e8000000f00780b */ /* 0x041fe40003f04000 */
[----:B------:R-:W-:-:S02]  /*0310*/  FSETP.GEU.AND P2, PT, R15, 1.175494350822287508e-38, PT ;  /* 0x008000000f00780b */ /* 0x000fc40003f4e000 */
[C---:B-1----:R-:W-:Y:S02]  /*0320*/  FSETP.GT.AND P1, PT, R16.reuse, 8.50705917302346158658e+37, PT ;  /* 0x7e8000001000780b */ /* 0x042fe40003f24000 */
[----:B------:R-:W-:-:S07]  /*0330*/  FSETP.GEU.AND P3, PT, R16, 1.175494350822287508e-38, PT ;  /* 0x008000001000780b */ /* 0x000fce0003f6e000 */
[----:B------:R-:W-:-:S04]  /*0340*/  @P0 FMUL R15, R15, 0.25 ;  /* 0x3e8000000f0f0820 */ /* 0x000fc80000400000 */
[----:B------:R-:W-:Y:S01]  /*0350*/  @!P2 FMUL R15, R15, 16777216 ;  /* 0x4b8000000f0fa820 */ /* 0x000fe20000400000 */
[----:B------:R-:W-:-:S04]  /*0360*/  @P1 FMUL R16, R16, 0.25 ;  /* 0x3e80000010101820 */ /* 0x000fc80000400000 */
[----:B------:R-:W-:Y:S01]  /*0370*/  @!P3 FMUL R16, R16, 16777216 ;  /* 0x4b8000001010b820 */ /* 0x000fe20000400000 */
[----:B------:R-:W0:Y:S01]  /*0380*/  MUFU.RCP R15, R15 ;  /* 0x0000000f000f7308 */ /* 0x000e220000001000 */
[----:B------:R-:W-:-:S07]  /*0390*/  FSEL R2, R3, 1, P0 ;  /* 0x3f80000003027808 */ /* 0x000fce0000000000 */
[----:B------:R-:W1:Y:S01]  /*03a0*/  MUFU.RCP R16, R16 ;  /* 0x0000001000107308 */ /* 0x000e620000001000 */
[----:B------:R-:W-:Y:S01]  /*03b0*/  FSEL R3, R3, 1, P1 ;  /* 0x3f80000003037808 */ /* 0x000fe20000800000 */
[----:B------:R-:W-:-:S04]  /*03c0*/  @!P2 FMUL R2, R2, 16777216 ;  /* 0x4b8000000202a820 */ /* 0x000fc80000400000 */
[----:B------:R-:W-:Y:S01]  /*03d0*/  @!P3 FMUL R3, R3, 16777216 ;  /* 0x4b8000000303b820 */ /* 0x000fe20000400000 */
[----:B----4-:R-:W-:Y:S01]  /*03e0*/  FADD R19, R12, -R19 ;  /* 0x800000130c137221 */ /* 0x010fe20000000000 */
[----:B0-----:R-:W-:Y:S01]  /*03f0*/  FMUL R5, R15, R2 ;  /* 0x000000020f057220 */ /* 0x001fe20000400000 */
[----:B-----5:R-:W-:Y:S01]  /*0400*/  FADD R14, R14, -R17 ;  /* 0x800000110e0e7221 */ /* 0x020fe20000000000 */
[----:B-1----:R-:W-:Y:S02]  /*0410*/  FMUL R6, R16, R3 ;  /* 0x0000000310067220 */ /* 0x002fe40000400000 */
[----:B------:R-:W0:Y:S01]  /*0420*/  LDC.64 R2, c[0x0][0x210] ;  /* 0x00008400ff027b82 */ /* 0x000e220000000a00 */
[----:B------:R-:W-:Y:S01]  /*0430*/  FMUL R5, R5, R14 ;  /* 0x0000000e05057220 */ /* 0x000fe20000400000 */
[----:B------:R-:W-:-:S03]  /*0440*/  FMUL R6, R6, R19 ;  /* 0x0000001306067220 */ /* 0x000fc60000400000 */
[----:B---3--:R-:W-:Y:S01]  /*0450*/  FFMA R5, R10, R5, R7 ;  /* 0x000000050a057223 */ /* 0x008fe20000000007 */
[----:B--2---:R-:W-:-:S05]  /*0460*/  FFMA R4, R4, R6, R13 ;  /* 0x0000000604047223 */ /* 0x004fca000000000d */
[C---:B------:R-:W-:Y:S01]  /*0470*/  FSETP.GT.AND P0, PT, R5.reuse, -R4, PT ;  /* 0x800000040500720b */ /* 0x040fe20003f04000 */
[----:B------:R-:W-:Y:S01]  /*0480*/  FADD R5, R5, R4 ;  /* 0x0000000405057221 */ /* 0x000fe20000000000 */
[----:B0-----:R-:W-:-:S11]  /*0490*/  IMAD.WIDE R2, R0, 0x4, R2 ;  /* 0x0000000400027825 */ /* 0x001fd600078e0202 */
[----:B------:R-:W-:-:S05]  /*04a0*/  @!P0 FMUL R5, R5, 0.10000000149011611938 ;  /* 0x3dcccccd05058820 */ /* 0x000fca0000400000 */
[----:B------:R-:W-:Y:S01]  /*04b0*/  STG.E desc[UR4][R2.64], R5 ;  /* 0x0000000502007986 */ /* 0x000fe2000c101904 */
[----:B------:R-:W-:Y:S05]  /*04c0*/  EXIT ;  /* 0x000000000000794d */ /* 0x000fea0003800000 */
.L_x_0:
[----:B------:R-:W-:-:S00]  /*04d0*/  BRA `(.L_x_0) ;  /* 0xfffffffc00fc7947 */ /* 0x000fc0000383ffff */
[----:B------:R-:W-:-:S00]  /*04e0*/  NOP ;  /* 0x0000000000007918 */ /* 0x000fc00000000000 */
        /* <DEDUP_REMOVED lines=9> */
.L_x_1:


//--------------------- .nv.global.init           --------------------------
	.section	.nv.global.init,"aw",@progbits
.nv.global.init:
	.type		_$_str,@object
	.size		_$_str,(_$_str_$_2 - _$_str)
_$_str:
        /*0000*/ 	.byte	0x5f, 0x5f, 0x43, 0x55, 0x44, 0x41, 0x5f, 0x46, 0x54, 0x5a, 0x00
	.type		_$_str_$_2,@object
	.size		_$_str_$_2,(.L_1 - _$_str_$_2)
_$_str_$_2:
        /*000b*/ 	.byte	0x5f, 0x5f, 0x43, 0x55, 0x44, 0x41, 0x5f, 0x50, 0x52, 0x45, 0x43, 0x5f, 0x53, 0x51, 0x52, 0x54
        /*001b*/ 	.byte	0x00
.L_1:


//--------------------- .nv.constant0.triton_poi_fused__native_batch_norm_legit_no_training_add_leaky_relu_4 --------------------------
	.section	.nv.constant0.triton_poi_fused__native_batch_norm_legit_no_training_add_leaky_relu_4,"a",@progbits
	.sectionflags	@""
	.align	4
.nv.constant0.triton_poi_fused__native_batch_norm_legit_no_training_add_leaky_relu_4:
	.zero		620
